//
// Generated by NVIDIA NVVM Compiler
//
// Compiler Build ID: CL-36424714
// Cuda compilation tools, release 13.0, V13.0.88
// Based on NVVM 20.0.0
//

.version 9.0
.target sm_100
.address_size 64

	// .globl	_Z7findSumPiS_i
// _ZZ7findSumPiS_iE5s_sum has been demoted

.visible .entry _Z7findSumPiS_i(
	.param .u64 .ptr .align 1 _Z7findSumPiS_i_param_0,
	.param .u64 .ptr .align 1 _Z7findSumPiS_i_param_1,
	.param .u32 _Z7findSumPiS_i_param_2
)
{
	.reg .pred 	%p<6>;
	.reg .b32 	%r<20>;
	.reg .b64 	%rd<9>;
	// demoted variable
	.shared .align 4 .b8 _ZZ7findSumPiS_iE5s_sum[1024];
	ld.param.u64 	%rd1, [_Z7findSumPiS_i_param_0];
	ld.param.u64 	%rd2, [_Z7findSumPiS_i_param_1];
	ld.param.u32 	%r8, [_Z7findSumPiS_i_param_2];
	mov.u32 	%r1, %ctaid.x;
	mov.u32 	%r19, %ntid.x;
	mov.u32 	%r3, %tid.x;
	mad.lo.s32 	%r4, %r1, %r19, %r3;
	setp.ge.s32 	%p1, %r4, %r8;
	shl.b32 	%r9, %r3, 2;
	mov.u32 	%r10, _ZZ7findSumPiS_iE5s_sum;
	add.s32 	%r5, %r10, %r9;
	@%p1 bra 	$L__BB0_2;
	cvta.to.global.u64 	%rd3, %rd1;
	mul.wide.s32 	%rd4, %r4, 4;
	add.s64 	%rd5, %rd3, %rd4;
	ld.global.u32 	%r12, [%rd5];
	st.shared.u32 	[%r5], %r12;
	bra.uni 	$L__BB0_3;
$L__BB0_2:
	mov.b32 	%r11, 0;
	st.shared.u32 	[%r5], %r11;
$L__BB0_3:
	bar.sync 	0;
	setp.lt.u32 	%p2, %r19, 2;
	@%p2 bra 	$L__BB0_7;
$L__BB0_4:
	shr.u32 	%r7, %r19, 1;
	setp.ge.u32 	%p3, %r3, %r7;
	@%p3 bra 	$L__BB0_6;
	shl.b32 	%r13, %r7, 2;
	add.s32 	%r14, %r5, %r13;
	ld.shared.u32 	%r15, [%r14];
	ld.shared.u32 	%r16, [%r5];
	add.s32 	%r17, %r16, %r15;
	st.shared.u32 	[%r5], %r17;
$L__BB0_6:
	bar.sync 	0;
	setp.gt.u32 	%p4, %r19, 3;
	mov.u32 	%r19, %r7;
	@%p4 bra 	$L__BB0_4;
$L__BB0_7:
	setp.ne.s32 	%p5, %r3, 0;
	@%p5 bra 	$L__BB0_9;
	ld.shared.u32 	%r18, [_ZZ7findSumPiS_iE5s_sum];
	cvta.to.global.u64 	%rd6, %rd2;
	mul.wide.u32 	%rd7, %r1, 4;
	add.s64 	%rd8, %rd6, %rd7;
	st.global.u32 	[%rd8], %r18;
$L__BB0_9:
	ret;

}


// ===== COMPILED SASS (sm_100) =====

	.target	sm_100

	.elftype	@"ET_EXEC"


//--------------------- .note.nv.tkinfo           --------------------------
	.section	.note.nv.tkinfo,"",@"SHT_NOTE"
	.sectionflags	@"SHF_NOTE_NV_TKINFO"
	.tkinfo
        /*0018*/ 	.word	0x00000002
        /*0030*/ 	.string	""
        /*0030*/ 	.string	"ptxas"
        /*0030*/ 	.string	"Cuda compilation tools, release 13.0, V13.0.88"
        /*0030*/ 	.string	"Build cuda_13.0.r13.0/compiler.36424714_0"
        /*0030*/ 	.string	"-arch sm_100 -m 64 "



//--------------------- .note.nv.cuinfo           --------------------------
	.section	.note.nv.cuinfo,"",@"SHT_NOTE"
	.sectionflags	@"SHF_NOTE_NV_CUINFO"
        /*0018*/ 	.short	0x0002
        /*001a*/ 	.short	0x0064
        /*001c*/ 	.short	0x0082
	.zero		2


//--------------------- .nv.info                  --------------------------
	.section	.nv.info,"",@"SHT_CUDA_INFO"
	.align	4


	//----- nvinfo : EIATTR_REGCOUNT
	.align		4
        /*0000*/ 	.byte	0x04, 0x2f
        /*0002*/ 	.short	(.L_1 - .L_0)
	.align		4
.L_0:
        /*0004*/ 	.word	index@(_Z7findSumPiS_i)
        /*0008*/ 	.word	0x0000000a


	//----- nvinfo : EIATTR_FRAME_SIZE
	.align		4
.L_1:
        /*000c*/ 	.byte	0x04, 0x11
        /*000e*/ 	.short	(.L_3 - .L_2)
	.align		4
.L_2:
        /*0010*/ 	.word	index@(_Z7findSumPiS_i)
        /*0014*/ 	.word	0x00000000


	//----- nvinfo : EIATTR_MIN_STACK_SIZE
	.align		4
.L_3:
        /*0018*/ 	.byte	0x04, 0x12
        /*001a*/ 	.short	(.L_5 - .L_4)
	.align		4
.L_4:
        /*001c*/ 	.word	index@(_Z7findSumPiS_i)
        /*0020*/ 	.word	0x00000000
.L_5:


//--------------------- .nv.compat                --------------------------
	.section	.nv.compat,"",@"SHT_CUDA_COMPAT_INFO"
	.align	4
        /*0000*/ 	.byte	0x02, 0x09, 0x00, 0x00, 0x02, 0x02, 0x01, 0x00, 0x02, 0x05, 0x05, 0x00, 0x03, 0x07, 0x01, 0x01
        /*0010*/ 	.byte	0x02, 0x03, 0x00, 0x00, 0x02, 0x06, 0x01, 0x00, 0x04, 0x0b, 0x08, 0x00, 0x09, 0x00, 0x00, 0x00
        /*0020*/ 	.byte	0x00, 0x00, 0x00, 0x00


//--------------------- .nv.info._Z7findSumPiS_i  --------------------------
	.section	.nv.info._Z7findSumPiS_i,"",@"SHT_CUDA_INFO"
	.sectionflags	@""
	.align	4


	//----- nvinfo : EIATTR_CUDA_API_VERSION
	.align		4
        /*0000*/ 	.byte	0x04, 0x37
        /*0002*/ 	.short	(.L_7 - .L_6)
.L_6:
        /*0004*/ 	.word	0x00000082


	//----- nvinfo : EIATTR_KPARAM_INFO
	.align		4
.L_7:
        /*0008*/ 	.byte	0x04, 0x17
        /*000a*/ 	.short	(.L_9 - .L_8)
.L_8:
        /*000c*/ 	.word	0x00000000
        /*0010*/ 	.short	0x0002
        /*0012*/ 	.short	0x0010
        /*0014*/ 	.byte	0x00, 0xf0, 0x11, 0x00


	//----- nvinfo : EIATTR_KPARAM_INFO
	.align		4
.L_9:
        /*0018*/ 	.byte	0x04, 0x17
        /*001a*/ 	.short	(.L_11 - .L_10)
.L_10:
        /*001c*/ 	.word	0x00000000
        /*0020*/ 	.short	0x0001
        /*0022*/ 	.short	0x0008
        /*0024*/ 	.byte	0x00, 0xf5, 0x21, 0x00


	//----- nvinfo : EIATTR_KPARAM_INFO
	.align		4
.L_11:
        /*0028*/ 	.byte	0x04, 0x17
        /*002a*/ 	.short	(.L_13 - .L_12)
.L_12:
        /*002c*/ 	.word	0x00000000
        /*0030*/ 	.short	0x0000
        /*0032*/ 	.short	0x0000
        /*0034*/ 	.byte	0x00, 0xf5, 0x21, 0x00


	//----- nvinfo : EIATTR_SPARSE_MMA_MASK
	.align		4
.L_13:
        /*0038*/ 	.byte	0x03, 0x50
        /*003a*/ 	.short	0x0000


	//----- nvinfo : EIATTR_MAXREG_COUNT
	.align		4
        /*003c*/ 	.byte	0x03, 0x1b
        /*003e*/ 	.short	0x00ff


	//----- nvinfo : EIATTR_NUM_BARRIERS
	.align		4
        /*0040*/ 	.byte	0x02, 0x4c
        /*0042*/ 	.byte	0x01
	.zero		1


	//----- nvinfo : EIATTR_MERCURY_ISA_VERSION
	.align		4
        /*0044*/ 	.byte	0x03, 0x5f
        /*0046*/ 	.short	0x0101


	//----- nvinfo : EIATTR_VRC_CTA_INIT_COUNT
	.align		4
        /*0048*/ 	.byte	0x02, 0x4a
	.zero		1
	.zero		1


	//----- nvinfo : EIATTR_EXIT_INSTR_OFFSETS
	.align		4
        /*004c*/ 	.byte	0x04, 0x1c
        /*004e*/ 	.short	(.L_15 - .L_14)


	//   ....[0]....
.L_14:
        /*0050*/ 	.word	0x00000210


	//   ....[1]....
        /*0054*/ 	.word	0x00000290


	//----- nvinfo : EIATTR_CBANK_PARAM_SIZE
	.align		4
.L_15:
        /*0058*/ 	.byte	0x03, 0x19
        /*005a*/ 	.short	0x0014


	//----- nvinfo : EIATTR_PARAM_CBANK
	.align		4
        /*005c*/ 	.byte	0x04, 0x0a
        /*005e*/ 	.short	(.L_17 - .L_16)
	.align		4
.L_16:
        /*0060*/ 	.word	index@(.nv.constant0._Z7findSumPiS_i)
        /*0064*/ 	.short	0x0380
        /*0066*/ 	.short	0x0014


	//----- nvinfo : EIATTR_SW_WAR
	.align		4
.L_17:
        /*0068*/ 	.byte	0x04, 0x36
        /*006a*/ 	.short	(.L_19 - .L_18)
.L_18:
        /*006c*/ 	.word	0x00000008
.L_19:


//--------------------- .nv.callgraph             --------------------------
	.section	.nv.callgraph,"",@"SHT_CUDA_CALLGRAPH"
	.align	4
	.sectionentsize	8
	.align		4
        /*0000*/ 	.word	0x00000000
	.align		4
        /*0004*/ 	.word	0xffffffff
	.align		4
        /*0008*/ 	.word	0x00000000
	.align		4
        /*000c*/ 	.word	0xfffffffe
	.align		4
        /*0010*/ 	.word	0x00000000
	.align		4
        /*0014*/ 	.word	0xfffffffd
	.align		4
        /*0018*/ 	.word	0x00000000
	.align		4
        /*001c*/ 	.word	0xfffffffc


//--------------------- .text._Z7findSumPiS_i     --------------------------
	.section	.text._Z7findSumPiS_i,"ax",@progbits
	.align	128
        .global         _Z7findSumPiS_i
        .type           _Z7findSumPiS_i,@function
        .size           _Z7findSumPiS_i,(.L_x_3 - _Z7findSumPiS_i)
        .other          _Z7findSumPiS_i,@"STO_CUDA_ENTRY STV_DEFAULT"
_Z7findSumPiS_i:
.text._Z7findSumPiS_i:
[----:B------:R-:W-:Y:S01]  /*0000*/  LDC R1, c[0x0][0x37c] ;  /* 0x0000df00ff017b82 */ /* 0x000fe20000000800 */
[----:B------:R-:W0:Y:S01]  /*0010*/  S2R R7, SR_CTAID.X ;  /* 0x0000000000077919 */ /* 0x000e220000002500 */
[----:B------:R-:W0:Y:S01]  /*0020*/  LDCU UR8, c[0x0][0x360] ;  /* 0x00006c00ff0877ac */ /* 0x000e220008000800 */
[----:B------:R-:W0:Y:S01]  /*0030*/  S2R R6, SR_TID.X ;  /* 0x0000000000067919 */ /* 0x000e220000002100 */
[----:B------:R-:W1:Y:S01]  /*0040*/  LDCU UR4, c[0x0][0x390] ;  /* 0x00007200ff0477ac */ /* 0x000e620008000800 */
[----:B------:R-:W2:Y:S01]  /*0050*/  LDCU.64 UR6, c[0x0][0x358] ;  /* 0x00006b00ff0677ac */ /* 0x000ea20008000a00 */
[----:B0-----:R-:W-:-:S05]  /*0060*/  IMAD R5, R7, UR8, R6 ;  /* 0x0000000807057c24 */ /* 0x001fca000f8e0206 */
[----:B-1----:R-:W-:-:S13]  /*0070*/  ISETP.GE.AND P1, PT, R5, UR4, PT ;  /* 0x0000000405007c0c */ /* 0x002fda000bf26270 */
[----:B------:R-:W0:Y:S02]  /*0080*/  @!P1 LDC.64 R2, c[0x0][0x380] ;  /* 0x0000e000ff029b82 */ /* 0x000e240000000a00 */
[----:B0-----:R-:W-:-:S06]  /*0090*/  @!P1 IMAD.WIDE R2, R5, 0x4, R2 ;  /* 0x0000000405029825 */ /* 0x001fcc00078e0202 */
[----:B--2---:R-:W2:Y:S01]  /*00a0*/  @!P1 LDG.E R3, desc[UR6][R2.64] ;  /* 0x0000000602039981 */ /* 0x004ea2000c1e1900 */
[----:B------:R-:W0:Y:S01]  /*00b0*/  S2UR UR5, SR_CgaCtaId ;  /* 0x00000000000579c3 */ /* 0x000e220000008800 */
[----:B------:R-:W-:Y:S01]  /*00c0*/  IMAD.U32 R4, RZ, RZ, UR8 ;  /* 0x00000008ff047e24 */ /* 0x000fe2000f8e00ff */
[----:B------:R-:W-:Y:S01]  /*00d0*/  UMOV UR4, 0x400 ;  /* 0x0000040000047882 */ /* 0x000fe20000000000 */
[----:B------:R-:W-:-:S03]  /*00e0*/  ISETP.NE.AND P0, PT, R6, RZ, PT ;  /* 0x000000ff0600720c */ /* 0x000fc60003f05270 */
[----:B------:R-:W-:Y:S01]  /*00f0*/  ISETP.GE.U32.AND P2, PT, R4, 0x2, PT ;  /* 0x000000020400780c */ /* 0x000fe20003f46070 */
[----:B0-----:R-:W-:-:S06]  /*0100*/  ULEA UR4, UR5, UR4, 0x18 ;  /* 0x0000000405047291 */ /* 0x001fcc000f8ec0ff */
[----:B------:R-:W-:-:S05]  /*0110*/  LEA R0, R6, UR4, 0x2 ;  /* 0x0000000406007c11 */ /* 0x000fca000f8e10ff */
[----:B--2---:R0:W-:Y:S04]  /*0120*/  @!P1 STS [R0], R3 ;  /* 0x0000000300009388 */ /* 0x0041e80000000800 */
[----:B------:R0:W-:Y:S01]  /*0130*/  @P1 STS [R0], RZ ;  /* 0x000000ff00001388 */ /* 0x0001e20000000800 */
[----:B------:R-:W-:Y:S06]  /*0140*/  BAR.SYNC.DEFER_BLOCKING 0x0 ;  /* 0x0000000000007b1d */ /* 0x000fec0000010000 */
[----:B------:R-:W-:Y:S05]  /*0150*/  @!P2 BRA `(.L_x_0) ;  /* 0x00000000002ca947 */ /* 0x000fea0003800000 */
.L_x_1:
[----:B------:R-:W-:-:S04]  /*0160*/  SHF.R.U32.HI R5, RZ, 0x1, R4 ;  /* 0x00000001ff057819 */ /* 0x000fc80000011604 */
[----:B------:R-:W-:-:S13]  /*0170*/  ISETP.GE.U32.AND P1, PT, R6, R5, PT ;  /* 0x000000050600720c */ /* 0x000fda0003f26070 */
[----:B------:R-:W-:Y:S01]  /*0180*/  @!P1 IMAD R2, R5, 0x4, R0 ;  /* 0x0000000405029824 */ /* 0x000fe200078e0200 */
[----:B0-----:R-:W-:Y:S05]  /*0190*/  @!P1 LDS R3, [R0] ;  /* 0x0000000000039984 */ /* 0x001fea0000000800 */
[----:B------:R-:W0:Y:S02]  /*01a0*/  @!P1 LDS R2, [R2] ;  /* 0x0000000002029984 */ /* 0x000e240000000800 */
[----:B0-----:R-:W-:-:S05]  /*01b0*/  @!P1 IMAD.IADD R3, R2, 0x1, R3 ;  /* 0x0000000102039824 */ /* 0x001fca00078e0203 */
[----:B------:R1:W-:Y:S01]  /*01c0*/  @!P1 STS [R0], R3 ;  /* 0x0000000300009388 */ /* 0x0003e20000000800 */
[----:B------:R-:W-:Y:S01]  /*01d0*/  BAR.SYNC.DEFER_BLOCKING 0x0 ;  /* 0x0000000000007b1d */ /* 0x000fe20000010000 */
[----:B------:R-:W-:Y:S01]  /*01e0*/  ISETP.GT.U32.AND P1, PT, R4, 0x3, PT ;  /* 0x000000030400780c */ /* 0x000fe20003f24070 */
[----:B------:R-:W-:-:S12]  /*01f0*/  IMAD.MOV.U32 R4, RZ, RZ, R5 ;  /* 0x000000ffff047224 */ /* 0x000fd800078e0005 */
[----:B-1----:R-:W-:Y:S05]  /*0200*/  @P1 BRA `(.L_x_1) ;  /* 0xfffffffc00d41947 */ /* 0x002fea000383ffff */
.L_x_0:
[----:B------:R-:W-:Y:S05]  /*0210*/  @P0 EXIT ;  /* 0x000000000000094d */ /* 0x000fea0003800000 */
[----:B------:R-:W1:Y:S01]  /*0220*/  S2UR UR5, SR_CgaCtaId ;  /* 0x00000000000579c3 */ /* 0x000e620000008800 */
[----:B------:R-:W-:-:S07]  /*0230*/  UMOV UR4, 0x400 ;  /* 0x0000040000047882 */ /* 0x000fce0000000000 */
[----:B0-----:R-:W0:Y:S01]  /*0240*/  LDC.64 R2, c[0x0][0x388] ;  /* 0x0000e200ff027b82 */ /* 0x001e220000000a00 */
[----:B-1----:R-:W-:Y:S01]  /*0250*/  ULEA UR4, UR5, UR4, 0x18 ;  /* 0x0000000405047291 */ /* 0x002fe2000f8ec0ff */
[----:B0-----:R-:W-:-:S08]  /*0260*/  IMAD.WIDE.U32 R2, R7, 0x4, R2 ;  /* 0x0000000407027825 */ /* 0x001fd000078e0002 */
[----:B------:R-:W0:Y:S04]  /*0270*/  LDS R5, [UR4] ;  /* 0x00000004ff057984 */ /* 0x000e280008000800 */
[----:B0-----:R-:W-:Y:S01]  /*0280*/  STG.E desc[UR6][R2.64], R5 ;  /* 0x0000000502007986 */ /* 0x001fe2000c101906 */
[----:B------:R-:W-:Y:S05]  /*0290*/  EXIT ;  /* 0x000000000000794d */ /* 0x000fea0003800000 */
.L_x_2:
[----:B------:R-:W-:-:S00]  /*02a0*/  BRA `(.L_x_2) ;  /* 0xfffffffc00fc7947 */ /* 0x000fc0000383ffff */
[----:B------:R-:W-:-:S00]  /*02b0*/  NOP ;  /* 0x0000000000007918 */ /* 0x000fc00000000000 */
        /* <DEDUP_REMOVED lines=12> */
.L_x_3:


//--------------------- .nv.shared._Z7findSumPiS_i --------------------------
	.section	.nv.shared._Z7findSumPiS_i,"aw",@nobits
	.sectionflags	@""
	.align	4
.nv.shared._Z7findSumPiS_i:
	.zero		2048


//--------------------- .nv.shared.reserved.0     --------------------------
	.section	.nv.shared.reserved.0,"aw",@nobits
	.weak		__nv_reservedSMEM_offset_0_alias
	.size		__nv_reservedSMEM_offset_0_alias, 0, 64
	.other		__nv_reservedSMEM_offset_0_alias,@"STO_CUDA_RESERVED_SHARED STV_DEFAULT"
__nv_reservedSMEM_offset_0_alias:
	.zero		0
	.zero		64


//--------------------- .nv.constant0._Z7findSumPiS_i --------------------------
	.section	.nv.constant0._Z7findSumPiS_i,"a",@progbits
	.sectionflags	@""
	.align	4
.nv.constant0._Z7findSumPiS_i:
	.zero		916


//--------------------- SYMBOLS --------------------------

	.type		.nv.reservedSmem.offset0,@object
	.size		.nv.reservedSmem.offset0,0x4
	.type		.nv.reservedSmem.cap,@object
	.size		.nv.reservedSmem.cap,0x4
